//
// Generated by NVIDIA NVVM Compiler
//
// Compiler Build ID: CL-36424714
// Cuda compilation tools, release 13.0, V13.0.88
// Based on NVVM 20.0.0
//

.version 9.0
.target sm_100
.address_size 64

	// .globl	_Z3addPiS_S_

.visible .entry _Z3addPiS_S_(
	.param .u64 .ptr .align 1 _Z3addPiS_S__param_0,
	.param .u64 .ptr .align 1 _Z3addPiS_S__param_1,
	.param .u64 .ptr .align 1 _Z3addPiS_S__param_2
)
{
	.reg .b32 	%r<5>;
	.reg .b64 	%rd<11>;

	ld.param.u64 	%rd1, [_Z3addPiS_S__param_0];
	ld.param.u64 	%rd2, [_Z3addPiS_S__param_1];
	ld.param.u64 	%rd3, [_Z3addPiS_S__param_2];
	cvta.to.global.u64 	%rd4, %rd3;
	cvta.to.global.u64 	%rd5, %rd2;
	cvta.to.global.u64 	%rd6, %rd1;
	mov.u32 	%r1, %tid.x;
	mul.wide.u32 	%rd7, %r1, 4;
	add.s64 	%rd8, %rd6, %rd7;
	ld.global.u32 	%r2, [%rd8];
	add.s64 	%rd9, %rd5, %rd7;
	ld.global.u32 	%r3, [%rd9];
	add.s32 	%r4, %r3, %r2;
	add.s64 	%rd10, %rd4, %rd7;
	st.global.u32 	[%rd10], %r4;
	ret;

}


// ===== COMPILED SASS (sm_100) =====

	.target	sm_100

	.elftype	@"ET_EXEC"


//--------------------- .note.nv.tkinfo           --------------------------
	.section	.note.nv.tkinfo,"",@"SHT_NOTE"
	.sectionflags	@"SHF_NOTE_NV_TKINFO"
	.tkinfo
        /*0018*/ 	.word	0x00000002
        /*0030*/ 	.string	""
        /*0030*/ 	.string	"ptxas"
        /*0030*/ 	.string	"Cuda compilation tools, release 13.0, V13.0.88"
        /*0030*/ 	.string	"Build cuda_13.0.r13.0/compiler.36424714_0"
        /*0030*/ 	.string	"-arch sm_100 -m 64 "



//--------------------- .note.nv.cuinfo           --------------------------
	.section	.note.nv.cuinfo,"",@"SHT_NOTE"
	.sectionflags	@"SHF_NOTE_NV_CUINFO"
        /*0018*/ 	.short	0x0002
        /*001a*/ 	.short	0x0064
        /*001c*/ 	.short	0x0082
	.zero		2


//--------------------- .nv.info                  --------------------------
	.section	.nv.info,"",@"SHT_CUDA_INFO"
	.align	4


	//----- nvinfo : EIATTR_REGCOUNT
	.align		4
        /*0000*/ 	.byte	0x04, 0x2f
        /*0002*/ 	.short	(.L_1 - .L_0)
	.align		4
.L_0:
        /*0004*/ 	.word	index@(_Z3addPiS_S_)
        /*0008*/ 	.word	0x0000000c


	//----- nvinfo : EIATTR_FRAME_SIZE
	.align		4
.L_1:
        /*000c*/ 	.byte	0x04, 0x11
        /*000e*/ 	.short	(.L_3 - .L_2)
	.align		4
.L_2:
        /*0010*/ 	.word	index@(_Z3addPiS_S_)
        /*0014*/ 	.word	0x00000000


	//----- nvinfo : EIATTR_MIN_STACK_SIZE
	.align		4
.L_3:
        /*0018*/ 	.byte	0x04, 0x12
        /*001a*/ 	.short	(.L_5 - .L_4)
	.align		4
.L_4:
        /*001c*/ 	.word	index@(_Z3addPiS_S_)
        /*0020*/ 	.word	0x00000000
.L_5:


//--------------------- .nv.compat                --------------------------
	.section	.nv.compat,"",@"SHT_CUDA_COMPAT_INFO"
	.align	4
        /*0000*/ 	.byte	0x02, 0x09, 0x00, 0x00, 0x02, 0x02, 0x01, 0x00, 0x02, 0x05, 0x05, 0x00, 0x03, 0x07, 0x01, 0x01
        /*0010*/ 	.byte	0x02, 0x03, 0x00, 0x00, 0x02, 0x06, 0x01, 0x00, 0x04, 0x0b, 0x08, 0x00, 0x09, 0x00, 0x00, 0x00
        /*0020*/ 	.byte	0x00, 0x00, 0x00, 0x00


//--------------------- .nv.info._Z3addPiS_S_     --------------------------
	.section	.nv.info._Z3addPiS_S_,"",@"SHT_CUDA_INFO"
	.sectionflags	@""
	.align	4


	//----- nvinfo : EIATTR_CUDA_API_VERSION
	.align		4
        /*0000*/ 	.byte	0x04, 0x37
        /*0002*/ 	.short	(.L_7 - .L_6)
.L_6:
        /*0004*/ 	.word	0x00000082


	//----- nvinfo : EIATTR_KPARAM_INFO
	.align		4
.L_7:
        /*0008*/ 	.byte	0x04, 0x17
        /*000a*/ 	.short	(.L_9 - .L_8)
.L_8:
        /*000c*/ 	.word	0x00000000
        /*0010*/ 	.short	0x0002
        /*0012*/ 	.short	0x0010
        /*0014*/ 	.byte	0x00, 0xf5, 0x21, 0x00


	//----- nvinfo : EIATTR_KPARAM_INFO
	.align		4
.L_9:
        /*0018*/ 	.byte	0x04, 0x17
        /*001a*/ 	.short	(.L_11 - .L_10)
.L_10:
        /*001c*/ 	.word	0x00000000
        /*0020*/ 	.short	0x0001
        /*0022*/ 	.short	0x0008
        /*0024*/ 	.byte	0x00, 0xf5, 0x21, 0x00


	//----- nvinfo : EIATTR_KPARAM_INFO
	.align		4
.L_11:
        /*0028*/ 	.byte	0x04, 0x17
        /*002a*/ 	.short	(.L_13 - .L_12)
.L_12:
        /*002c*/ 	.word	0x00000000
        /*0030*/ 	.short	0x0000
        /*0032*/ 	.short	0x0000
        /*0034*/ 	.byte	0x00, 0xf5, 0x21, 0x00


	//----- nvinfo : EIATTR_SPARSE_MMA_MASK
	.align		4
.L_13:
        /*0038*/ 	.byte	0x03, 0x50
        /*003a*/ 	.short	0x0000


	//----- nvinfo : EIATTR_MAXREG_COUNT
	.align		4
        /*003c*/ 	.byte	0x03, 0x1b
        /*003e*/ 	.short	0x00ff


	//----- nvinfo : EIATTR_MERCURY_ISA_VERSION
	.align		4
        /*0040*/ 	.byte	0x03, 0x5f
        /*0042*/ 	.short	0x0101


	//----- nvinfo : EIATTR_VRC_CTA_INIT_COUNT
	.align		4
        /*0044*/ 	.byte	0x02, 0x4a
	.zero		1
	.zero		1


	//----- nvinfo : EIATTR_EXIT_INSTR_OFFSETS
	.align		4
        /*0048*/ 	.byte	0x04, 0x1c
        /*004a*/ 	.short	(.L_15 - .L_14)


	//   ....[0]....
.L_14:
        /*004c*/ 	.word	0x000000d0


	//----- nvinfo : EIATTR_CBANK_PARAM_SIZE
	.align		4
.L_15:
        /*0050*/ 	.byte	0x03, 0x19
        /*0052*/ 	.short	0x0018


	//----- nvinfo : EIATTR_PARAM_CBANK
	.align		4
        /*0054*/ 	.byte	0x04, 0x0a
        /*0056*/ 	.short	(.L_17 - .L_16)
	.align		4
.L_16:
        /*0058*/ 	.word	index@(.nv.constant0._Z3addPiS_S_)
        /*005c*/ 	.short	0x0380
        /*005e*/ 	.short	0x0018


	//----- nvinfo : EIATTR_SW_WAR
	.align		4
.L_17:
        /*0060*/ 	.byte	0x04, 0x36
        /*0062*/ 	.short	(.L_19 - .L_18)
.L_18:
        /*0064*/ 	.word	0x00000008
.L_19:


//--------------------- .nv.callgraph             --------------------------
	.section	.nv.callgraph,"",@"SHT_CUDA_CALLGRAPH"
	.align	4
	.sectionentsize	8
	.align		4
        /*0000*/ 	.word	0x00000000
	.align		4
        /*0004*/ 	.word	0xffffffff
	.align		4
        /*0008*/ 	.word	0x00000000
	.align		4
        /*000c*/ 	.word	0xfffffffe
	.align		4
        /*0010*/ 	.word	0x00000000
	.align		4
        /*0014*/ 	.word	0xfffffffd
	.align		4
        /*0018*/ 	.word	0x00000000
	.align		4
        /*001c*/ 	.word	0xfffffffc


//--------------------- .text._Z3addPiS_S_        --------------------------
	.section	.text._Z3addPiS_S_,"ax",@progbits
	.align	128
        .global         _Z3addPiS_S_
        .type           _Z3addPiS_S_,@function
        .size           _Z3addPiS_S_,(.L_x_1 - _Z3addPiS_S_)
        .other          _Z3addPiS_S_,@"STO_CUDA_ENTRY STV_DEFAULT"
_Z3addPiS_S_:
.text._Z3addPiS_S_:
[----:B------:R-:W-:Y:S01]  /*0000*/  LDC R1, c[0x0][0x37c] ;  /* 0x0000df00ff017b82 */ /* 0x000fe20000000800 */
[----:B------:R-:W0:Y:S07]  /*0010*/  S2R R9, SR_TID.X ;  /* 0x0000000000097919 */ /* 0x000e2e0000002100 */
[----:B------:R-:W0:Y:S01]  /*0020*/  LDC.64 R2, c[0x0][0x380] ;  /* 0x0000e000ff027b82 */ /* 0x000e220000000a00 */
[----:B------:R-:W1:Y:S07]  /*0030*/  LDCU.64 UR4, c[0x0][0x358] ;  /* 0x00006b00ff0477ac */ /* 0x000e6e0008000a00 */
[----:B------:R-:W2:Y:S08]  /*0040*/  LDC.64 R4, c[0x0][0x388] ;  /* 0x0000e200ff047b82 */ /* 0x000eb00000000a00 */
[----:B------:R-:W3:Y:S01]  /*0050*/  LDC.64 R6, c[0x0][0x390] ;  /* 0x0000e400ff067b82 */ /* 0x000ee20000000a00 */
[----:B0-----:R-:W-:-:S04]  /*0060*/  IMAD.WIDE.U32 R2, R9, 0x4, R2 ;  /* 0x0000000409027825 */ /* 0x001fc800078e0002 */
[C---:B--2---:R-:W-:Y:S02]  /*0070*/  IMAD.WIDE.U32 R4, R9.reuse, 0x4, R4 ;  /* 0x0000000409047825 */ /* 0x044fe400078e0004 */
[----:B-1----:R-:W2:Y:S04]  /*0080*/  LDG.E R2, desc[UR4][R2.64] ;  /* 0x0000000402027981 */ /* 0x002ea8000c1e1900 */
[----:B------:R-:W2:Y:S01]  /*0090*/  LDG.E R5, desc[UR4][R4.64] ;  /* 0x0000000404057981 */ /* 0x000ea2000c1e1900 */
[----:B---3--:R-:W-:Y:S01]  /*00a0*/  IMAD.WIDE.U32 R6, R9, 0x4, R6 ;  /* 0x0000000409067825 */ /* 0x008fe200078e0006 */
[----:B--2---:R-:W-:-:S05]  /*00b0*/  IADD3 R9, PT, PT, R2, R5, RZ ;  /* 0x0000000502097210 */ /* 0x004fca0007ffe0ff */
[----:B------:R-:W-:Y:S01]  /*00c0*/  STG.E desc[UR4][R6.64], R9 ;  /* 0x0000000906007986 */ /* 0x000fe2000c101904 */
[----:B------:R-:W-:Y:S05]  /*00d0*/  EXIT ;  /* 0x000000000000794d */ /* 0x000fea0003800000 */
.L_x_0:
[----:B------:R-:W-:-:S00]  /*00e0*/  BRA `(.L_x_0) ;  /* 0xfffffffc00fc7947 */ /* 0x000fc0000383ffff */
[----:B------:R-:W-:-:S00]  /*00f0*/  NOP ;  /* 0x0000000000007918 */ /* 0x000fc00000000000 */
        /* <DEDUP_REMOVED lines=8> */
.L_x_1:


//--------------------- .nv.shared.reserved.0     --------------------------
	.section	.nv.shared.reserved.0,"aw",@nobits
	.weak		__nv_reservedSMEM_offset_0_alias
	.size		__nv_reservedSMEM_offset_0_alias, 0, 64
	.other		__nv_reservedSMEM_offset_0_alias,@"STO_CUDA_RESERVED_SHARED STV_DEFAULT"
__nv_reservedSMEM_offset_0_alias:
	.zero		0
	.zero		64


//--------------------- .nv.constant0._Z3addPiS_S_ --------------------------
	.section	.nv.constant0._Z3addPiS_S_,"a",@progbits
	.sectionflags	@""
	.align	4
.nv.constant0._Z3addPiS_S_:
	.zero		920


//--------------------- SYMBOLS --------------------------

	.type		.nv.reservedSmem.offset0,@object
	.size		.nv.reservedSmem.offset0,0x4
